	.headerflags	@"EF_CUDA_TEXMODE_UNIFIED EF_CUDA_64BIT_ADDRESS EF_CUDA_ACCELERATORS EF_CUDA_SM90 EF_CUDA_VIRTUAL_SM(EF_CUDA_SM90)"
	.elftype	@"ET_EXEC"


//--------------------- .nv.info                  --------------------------
	.section	.nv.info,"",@"SHT_CUDA_INFO"
	.align	4


	//----- nvinfo : EIATTR_REGCOUNT
	.align		4
        /*0000*/ 	.byte	0x04, 0x2f
        /*0002*/ 	.short	(.L_1 - .L_0)
	.align		4
.L_0:
        /*0004*/ 	.word	index@(triton_poi_fused__unsafe_index_add_mul_sub_120)
        /*0008*/ 	.word	0x00000019


	//----- nvinfo : EIATTR_MIN_STACK_SIZE
	.align		4
.L_1:
        /*000c*/ 	.byte	0x04, 0x12
        /*000e*/ 	.short	(.L_3 - .L_2)
	.align		4
.L_2:
        /*0010*/ 	.word	index@(triton_poi_fused__unsafe_index_add_mul_sub_120)
        /*0014*/ 	.word	0x00000000


	//----- nvinfo : EIATTR_FRAME_SIZE
	.align		4
.L_3:
        /*0018*/ 	.byte	0x04, 0x11
        /*001a*/ 	.short	(.L_5 - .L_4)
	.align		4
.L_4:
        /*001c*/ 	.word	index@(triton_poi_fused__unsafe_index_add_mul_sub_120)
        /*0020*/ 	.word	0x00000000


	//----- nvinfo : EIATTR_MIN_STACK_SIZE
	.align		4
.L_5:
        /*0024*/ 	.byte	0x04, 0x12
        /*0026*/ 	.short	(.L_7 - .L_6)
	.align		4
.L_6:
        /*0028*/ 	.word	index@(triton_poi_fused__unsafe_index_add_mul_sub_120)
        /*002c*/ 	.word	0x00000000
.L_7:


//--------------------- .nv.info.triton_poi_fused__unsafe_index_add_mul_sub_120 --------------------------
	.section	.nv.info.triton_poi_fused__unsafe_index_add_mul_sub_120,"",@"SHT_CUDA_INFO"
	.sectionflags	@""
	.align	4


	//----- nvinfo : EIATTR_CUDA_API_VERSION
	.align		4
        /*0000*/ 	.byte	0x04, 0x37
        /*0002*/ 	.short	(.L_9 - .L_8)
.L_8:
        /*0004*/ 	.word	0x0000007c


	//----- nvinfo : EIATTR_KPARAM_INFO
	.align		4
.L_9:
        /*0008*/ 	.byte	0x04, 0x17
        /*000a*/ 	.short	(.L_11 - .L_10)
.L_10:
        /*000c*/ 	.word	0x00000000
        /*0010*/ 	.short	0x0006
        /*0012*/ 	.short	0x0030
        /*0014*/ 	.byte	0x00, 0xf0, 0x11, 0x00


	//----- nvinfo : EIATTR_KPARAM_INFO
	.align		4
.L_11:
        /*0018*/ 	.byte	0x04, 0x17
        /*001a*/ 	.short	(.L_13 - .L_12)
.L_12:
        /*001c*/ 	.word	0x00000000
        /*0020*/ 	.short	0x0005
        /*0022*/ 	.short	0x0028
        /*0024*/ 	.byte	0x00, 0xf4, 0x21, 0x00


	//----- nvinfo : EIATTR_KPARAM_INFO
	.align		4
.L_13:
        /*0028*/ 	.byte	0x04, 0x17
        /*002a*/ 	.short	(.L_15 - .L_14)
.L_14:
        /*002c*/ 	.word	0x00000000
        /*0030*/ 	.short	0x0004
        /*0032*/ 	.short	0x0020
        /*0034*/ 	.byte	0x00, 0xf4, 0x21, 0x00


	//----- nvinfo : EIATTR_KPARAM_INFO
	.align		4
.L_15:
        /*0038*/ 	.byte	0x04, 0x17
        /*003a*/ 	.short	(.L_17 - .L_16)
.L_16:
        /*003c*/ 	.word	0x00000000
        /*0040*/ 	.short	0x0003
        /*0042*/ 	.short	0x0018
        /*0044*/ 	.byte	0x00, 0xf4, 0x21, 0x00


	//----- nvinfo : EIATTR_KPARAM_INFO
	.align		4
.L_17:
        /*0048*/ 	.byte	0x04, 0x17
        /*004a*/ 	.short	(.L_19 - .L_18)
.L_18:
        /*004c*/ 	.word	0x00000000
        /*0050*/ 	.short	0x0002
        /*0052*/ 	.short	0x0010
        /*0054*/ 	.byte	0x00, 0xf4, 0x21, 0x00


	//----- nvinfo : EIATTR_KPARAM_INFO
	.align		4
.L_19:
        /*0058*/ 	.byte	0x04, 0x17
        /*005a*/ 	.short	(.L_21 - .L_20)
.L_20:
        /*005c*/ 	.word	0x00000000
        /*0060*/ 	.short	0x0001
        /*0062*/ 	.short	0x0008
        /*0064*/ 	.byte	0x00, 0xf4, 0x21, 0x00


	//----- nvinfo : EIATTR_KPARAM_INFO
	.align		4
.L_21:
        /*0068*/ 	.byte	0x04, 0x17
        /*006a*/ 	.short	(.L_23 - .L_22)
.L_22:
        /*006c*/ 	.word	0x00000000
        /*0070*/ 	.short	0x0000
        /*0072*/ 	.short	0x0000
        /*0074*/ 	.byte	0x00, 0xf4, 0x21, 0x00


	//----- nvinfo : EIATTR_SPARSE_MMA_MASK
	.align		4
.L_23:
        /*0078*/ 	.byte	0x03, 0x50
        /*007a*/ 	.short	0x0000


	//----- nvinfo : EIATTR_MAXREG_COUNT
	.align		4
        /*007c*/ 	.byte	0x03, 0x1b
        /*007e*/ 	.short	0x00ff


	//----- nvinfo : EIATTR_EXIT_INSTR_OFFSETS
	.align		4
        /*0080*/ 	.byte	0x04, 0x1c
        /*0082*/ 	.short	(.L_25 - .L_24)


	//   ....[0]....
.L_24:
        /*0084*/ 	.word	0x000004e0


	//----- nvinfo : EIATTR_REQNTID
	.align		4
.L_25:
        /*0088*/ 	.byte	0x04, 0x10
        /*008a*/ 	.short	(.L_27 - .L_26)
.L_26:
        /*008c*/ 	.word	0x00000080
        /*0090*/ 	.word	0x00000001
        /*0094*/ 	.word	0x00000001


	//----- nvinfo : EIATTR_CBANK_PARAM_SIZE
	.align		4
.L_27:
        /*0098*/ 	.byte	0x03, 0x19
        /*009a*/ 	.short	0x0034


	//----- nvinfo : EIATTR_PARAM_CBANK
	.align		4
        /*009c*/ 	.byte	0x04, 0x0a
        /*009e*/ 	.short	(.L_29 - .L_28)
	.align		4
.L_28:
        /*00a0*/ 	.word	index@(.nv.constant0.triton_poi_fused__unsafe_index_add_mul_sub_120)
        /*00a4*/ 	.short	0x0210
        /*00a6*/ 	.short	0x0034


	//----- nvinfo : EIATTR_SW_WAR
	.align		4
.L_29:
        /*00a8*/ 	.byte	0x04, 0x36
        /*00aa*/ 	.short	(.L_31 - .L_30)
.L_30:
        /*00ac*/ 	.word	0x00000008
.L_31:


//--------------------- .nv.callgraph             --------------------------
	.section	.nv.callgraph,"",@"SHT_CUDA_CALLGRAPH"
	.align	4
	.sectionentsize	8
	.align		4
        /*0000*/ 	.word	0x00000000
	.align		4
        /*0004*/ 	.word	0xffffffff
	.align		4
        /*0008*/ 	.word	0x00000000
	.align		4
        /*000c*/ 	.word	0xfffffffe
	.align		4
        /*0010*/ 	.word	0x00000000
	.align		4
        /*0014*/ 	.word	0xfffffffd
	.align		4
        /*0018*/ 	.word	0x00000000
	.align		4
        /*001c*/ 	.word	0xfffffffc


//--------------------- .text.triton_poi_fused__unsafe_index_add_mul_sub_120 --------------------------
	.section	.text.triton_poi_fused__unsafe_index_add_mul_sub_120,"ax",@progbits
	.align	128
        .global         triton_poi_fused__unsafe_index_add_mul_sub_120
        .type           triton_poi_fused__unsafe_index_add_mul_sub_120,@function
        .size           triton_poi_fused__unsafe_index_add_mul_sub_120,(.L_x_1 - triton_poi_fused__unsafe_index_add_mul_sub_120)
        .other          triton_poi_fused__unsafe_index_add_mul_sub_120,@"STO_CUDA_ENTRY STV_DEFAULT"
triton_poi_fused__unsafe_index_add_mul_sub_120:
.text.triton_poi_fused__unsafe_index_add_mul_sub_120:
[----:B------:R-:W-:Y:S01]  /*0000*/  LDC R1, c[0x0][0x28] ;  /* 0x00000a00ff017b82 */ /* 0x000fe20000000800 */
[----:B------:R-:W1:Y:S07]  /*0010*/  S2R R0, SR_TID.X ;  /* 0x0000000000007919 */ /* 0x000e6e0000002100 */
[----:B------:R-:W2:Y:S01]  /*0020*/  LDC.64 R14, c[0x0][0x210] ;  /* 0x00008400ff0e7b82 */ /* 0x000ea20000000a00 */
[----:B------:R-:W-:Y:S01]  /*0030*/  ULDC.64 UR4, c[0x0][0x208] ;  /* 0x0000820000047ab9 */ /* 0x000fe20000000a00 */
[----:B------:R-:W-:Y:S01]  /*0040*/  ULDC.64 UR6, c[0x0][0x220] ;  /* 0x0000880000067ab9 */ /* 0x000fe20000000a00 */
[----:B------:R-:W3:Y:S05]  /*0050*/  S2R R3, SR_CTAID.X ;  /* 0x0000000000037919 */ /* 0x000eea0000002500 */
[----:B------:R-:W4:Y:S01]  /*0060*/  LDC.64 R8, c[0x0][0x218] ;  /* 0x00008600ff087b82 */ /* 0x000f220000000a00 */
[----:B-1----:R-:W-:-:S05]  /*0070*/  IMAD.SHL.U32 R0, R0, 0x2, RZ ;  /* 0x0000000200007824 */ /* 0x002fca00078e00ff */
[----:B------:R-:W-:-:S05]  /*0080*/  LOP3.LUT R0, R0, 0xfe, RZ, 0xc0, !PT ;  /* 0x000000fe00007812 */ /* 0x000fca00078ec0ff */
[----:B---3--:R-:W-:-:S05]  /*0090*/  IMAD R0, R3, 0x100, R0 ;  /* 0x0000010003007824 */ /* 0x008fca00078e0200 */
[----:B------:R-:W-:-:S04]  /*00a0*/  SHF.R.S32.HI R5, RZ, 0x1f, R0 ;  /* 0x0000001fff057819 */ /* 0x000fc80000011400 */
[----:B------:R-:W-:-:S04]  /*00b0*/  LEA.HI R2, R5, R0, RZ, 0x4 ;  /* 0x0000000005027211 */ /* 0x000fc800078f20ff */
[----:B------:R-:W-:Y:S02]  /*00c0*/  SHF.R.S32.HI R4, RZ, 0x4, R2 ;  /* 0x00000004ff047819 */ /* 0x000fe40000011402 */
[----:B------:R-:W-:Y:S02]  /*00d0*/  LOP3.LUT R7, R2, 0xfffffff0, RZ, 0xc0, !PT ;  /* 0xfffffff002077812 */ /* 0x000fe400078ec0ff */
[----:B------:R-:W-:-:S04]  /*00e0*/  LEA.HI R5, R4, R4, RZ, 0x4 ;  /* 0x0000000404057211 */ /* 0x000fc800078f20ff */
[----:B------:R-:W-:-:S05]  /*00f0*/  LOP3.LUT R5, R5, 0xfffffff0, RZ, 0xc0, !PT ;  /* 0xfffffff005057812 */ /* 0x000fca00078ec0ff */
[----:B------:R-:W-:-:S04]  /*0100*/  IMAD.IADD R5, R4, 0x1, -R5 ;  /* 0x0000000104057824 */ /* 0x000fc800078e0a05 */
[----:B--2---:R-:W-:Y:S02]  /*0110*/  IMAD.WIDE R14, R5, 0x8, R14 ;  /* 0x00000008050e7825 */ /* 0x004fe400078e020e */
[----:B------:R-:W1:Y:S04]  /*0120*/  LDC.64 R4, c[0x0][0x228] ;  /* 0x00008a00ff047b82 */ /* 0x000e680000000a00 */
[----:B------:R-:W2:Y:S01]  /*0130*/  LDG.E.EL.64 R14, desc[UR4][R14.64] ;  /* 0x000000040e0e7981 */ /* 0x000ea2000c2e1b00 */
[----:B------:R-:W-:-:S04]  /*0140*/  IMAD.IADD R12, R0, 0x1, -R7 ;  /* 0x00000001000c7824 */ /* 0x000fc800078e0a07 */
[----:B----4-:R-:W-:-:S06]  /*0150*/  IMAD.WIDE R8, R12, 0x8, R8 ;  /* 0x000000080c087825 */ /* 0x010fcc00078e0208 */
[----:B------:R-:W3:Y:S01]  /*0160*/  LDG.E.EL.128 R8, desc[UR4][R8.64] ;  /* 0x0000000408087981 */ /* 0x000ee2000c2e1d00 */
[----:B-1----:R-:W-:-:S06]  /*0170*/  IMAD.WIDE R4, R12, 0x8, R4 ;  /* 0x000000080c047825 */ /* 0x002fcc00078e0204 */
[----:B------:R-:W4:Y:S01]  /*0180*/  LDG.E.EL.128 R4, desc[UR4][R4.64] ;  /* 0x0000000404047981 */ /* 0x000f22000c2e1d00 */
[----:B------:R-:W-:-:S04]  /*0190*/  SHF.R.S32.HI R3, RZ, 0x17, R3 ;  /* 0x00000017ff037819 */ /* 0x000fc80000011403 */
[----:B------:R-:W-:-:S04]  /*01a0*/  SGXT R3, R3, 0x1 ;  /* 0x000000010303781a */ /* 0x000fc80000000200 */
[----:B------:R-:W-:Y:S02]  /*01b0*/  LEA.HI R3, R3, R0, RZ, 0x8 ;  /* 0x0000000003037211 */ /* 0x000fe400078f40ff */
[----:B--2---:R-:W-:-:S04]  /*01c0*/  SHF.R.U32.HI R13, RZ, 0x1c, R15 ;  /* 0x0000001cff0d7819 */ /* 0x004fc8000001160f */
[----:B------:R-:W-:-:S04]  /*01d0*/  LOP3.LUT R13, R13, 0x8, RZ, 0xc0, !PT ;  /* 0x000000080d0d7812 */ /* 0x000fc800078ec0ff */
[----:B------:R-:W-:Y:S02]  /*01e0*/  IADD3 R16, P0, R14, R13, RZ ;  /* 0x0000000d0e107210 */ /* 0x000fe40007f1e0ff */
[----:B---3--:R-:W-:-:S03]  /*01f0*/  SHF.R.U32.HI R19, RZ, 0x1a, R9 ;  /* 0x0000001aff137819 */ /* 0x008fc60000011609 */
[----:B------:R-:W-:Y:S01]  /*0200*/  IMAD.X R13, RZ, RZ, R15, P0 ;  /* 0x000000ffff0d7224 */ /* 0x000fe200000e060f */
[----:B------:R-:W-:Y:S01]  /*0210*/  LEA R2, P0, R8, UR6, 0x2 ;  /* 0x0000000608027c11 */ /* 0x000fe2000f8010ff */
[----:B------:R-:W-:Y:S01]  /*0220*/  IMAD.SHL.U32 R14, R16, 0x20, RZ ;  /* 0x00000020100e7824 */ /* 0x000fe200078e00ff */
[----:B------:R-:W-:Y:S02]  /*0230*/  SHF.R.U32.HI R15, RZ, 0x1a, R11 ;  /* 0x0000001aff0f7819 */ /* 0x000fe4000001160b */
[----:B------:R-:W-:Y:S02]  /*0240*/  LEA R17, P1, R10, UR6, 0x2 ;  /* 0x000000060a117c11 */ /* 0x000fe4000f8210ff */
[----:B------:R-:W-:Y:S02]  /*0250*/  LEA.HI.X R18, R8, UR7, R9, 0x2, P0 ;  /* 0x0000000708127c11 */ /* 0x000fe400080f1409 */
[----:B------:R-:W-:Y:S02]  /*0260*/  SHF.L.U64.HI R13, R16, 0x5, R13 ;  /* 0x00000005100d7819 */ /* 0x000fe4000001020d */
[----:B------:R-:W-:-:S02]  /*0270*/  LOP3.LUT R15, R15, 0x20, RZ, 0xc0, !PT ;  /* 0x000000200f0f7812 */ /* 0x000fc400078ec0ff */
[----:B----4-:R-:W-:Y:S02]  /*0280*/  LEA R9, P4, R4, UR6, 0x2 ;  /* 0x0000000604097c11 */ /* 0x010fe4000f8810ff */
[----:B------:R-:W-:Y:S02]  /*0290*/  LEA.HI.X R16, R10, UR7, R11, 0x2, P1 ;  /* 0x000000070a107c11 */ /* 0x000fe400088f140b */
[--C-:B------:R-:W-:Y:S02]  /*02a0*/  SHF.R.U32.HI R11, RZ, 0x1a, R5.reuse ;  /* 0x0000001aff0b7819 */ /* 0x100fe40000011605 */
[----:B------:R-:W-:Y:S02]  /*02b0*/  LEA.HI.X R20, R4, UR7, R5, 0x2, P4 ;  /* 0x0000000704147c11 */ /* 0x000fe4000a0f1405 */
[----:B------:R-:W1:Y:S01]  /*02c0*/  LDC.64 R4, c[0x0][0x230] ;  /* 0x00008c00ff047b82 */ /* 0x000e620000000a00 */
[----:B------:R-:W-:Y:S02]  /*02d0*/  IADD3 R8, P2, P3, R14, R17, R15 ;  /* 0x000000110e087210 */ /* 0x000fe40007b5e00f */
[----:B------:R-:W-:-:S02]  /*02e0*/  LOP3.LUT R19, R19, 0x20, RZ, 0xc0, !PT ;  /* 0x0000002013137812 */ /* 0x000fc400078ec0ff */
[----:B------:R-:W-:Y:S02]  /*02f0*/  LEA R15, P4, R6, UR6, 0x2 ;  /* 0x00000006060f7c11 */ /* 0x000fe4000f8810ff */
[----:B------:R-:W-:Y:S02]  /*0300*/  SHF.R.U32.HI R10, RZ, 0x1a, R7 ;  /* 0x0000001aff0a7819 */ /* 0x000fe40000011607 */
[----:B------:R-:W-:Y:S02]  /*0310*/  LOP3.LUT R11, R11, 0x20, RZ, 0xc0, !PT ;  /* 0x000000200b0b7812 */ /* 0x000fe400078ec0ff */
[----:B------:R-:W-:Y:S02]  /*0320*/  IADD3 R2, P0, P1, R14, R2, R19 ;  /* 0x000000020e027210 */ /* 0x000fe4000791e013 */
[----:B------:R-:W-:Y:S02]  /*0330*/  LEA.HI.X R22, R6, UR7, R7, 0x2, P4 ;  /* 0x0000000706167c11 */ /* 0x000fe4000a0f1407 */
[----:B------:R-:W-:-:S02]  /*0340*/  LOP3.LUT R7, R10, 0x20, RZ, 0xc0, !PT ;  /* 0x000000200a077812 */ /* 0x000fc400078ec0ff */
[C---:B------:R-:W-:Y:S02]  /*0350*/  IADD3 R6, P4, P5, R14.reuse, R9, R11 ;  /* 0x000000090e067210 */ /* 0x040fe40007d9e00b */
[----:B------:R-:W-:Y:S02]  /*0360*/  SHF.R.S32.HI R11, RZ, 0x8, R3 ;  /* 0x00000008ff0b7819 */ /* 0x000fe40000011403 */
[----:B------:R-:W-:Y:S02]  /*0370*/  IADD3.X R3, R13, R18, RZ, P0, P1 ;  /* 0x000000120d037210 */ /* 0x000fe400007e24ff */
[----:B------:R-:W-:Y:S01]  /*0380*/  IADD3 R10, P0, P1, R14, R15, R7 ;  /* 0x0000000f0e0a7210 */ /* 0x000fe2000791e007 */
[----:B------:R-:W-:Y:S01]  /*0390*/  IMAD.SHL.U32 R15, R11, 0x40, RZ ;  /* 0x000000400b0f7824 */ /* 0x000fe200078e00ff */
[C---:B------:R-:W-:Y:S02]  /*03a0*/  IADD3.X R9, R13.reuse, R16, RZ, P2, P3 ;  /* 0x000000100d097210 */ /* 0x040fe400017e64ff */
[----:B------:R-:W-:Y:S01]  /*03b0*/  IADD3.X R7, R13, R20, RZ, P4, P5 ;  /* 0x000000140d077210 */ /* 0x000fe200027ea4ff */
[----:B------:R-:W-:Y:S01]  /*03c0*/  IMAD.WIDE R2, R15, 0x4, R2 ;  /* 0x000000040f027825 */ /* 0x000fe200078e0202 */
[----:B------:R-:W-:-:S03]  /*03d0*/  IADD3.X R11, R13, R22, RZ, P0, P1 ;  /* 0x000000160d0b7210 */ /* 0x000fc600007e24ff */
[C---:B------:R-:W-:Y:S02]  /*03e0*/  IMAD.WIDE R8, R15.reuse, 0x4, R8 ;  /* 0x000000040f087825 */ /* 0x040fe400078e0208 */
[----:B------:R-:W2:Y:S02]  /*03f0*/  LDG.E.EL R3, desc[UR4][R2.64] ;  /* 0x0000000402037981 */ /* 0x000ea4000c2e1900 */
[C---:B------:R-:W-:Y:S02]  /*0400*/  IMAD.WIDE R6, R15.reuse, 0x4, R6 ;  /* 0x000000040f067825 */ /* 0x040fe400078e0206 */
[----:B------:R-:W3:Y:S02]  /*0410*/  LDG.E.EL R8, desc[UR4][R8.64] ;  /* 0x0000000408087981 */ /* 0x000ee4000c2e1900 */
[----:B------:R-:W-:Y:S02]  /*0420*/  IMAD.WIDE R10, R15, 0x4, R10 ;  /* 0x000000040f0a7825 */ /* 0x000fe400078e020a */
[----:B------:R-:W2:Y:S02]  /*0430*/  LDG.E.EL R6, desc[UR4][R6.64] ;  /* 0x0000000406067981 */ /* 0x000ea4000c2e1900 */
[----:B-1----:R-:W-:-:S02]  /*0440*/  IMAD.WIDE R4, R12, 0x4, R4 ;  /* 0x000000040c047825 */ /* 0x002fc400078e0204 */
[----:B------:R-:W3:Y:S01]  /*0450*/  LDG.E.EL R11, desc[UR4][R10.64] ;  /* 0x000000040a0b7981 */ /* 0x000ee2000c2e1900 */
[----:B------:R-:W1:Y:S03]  /*0460*/  LDC.64 R12, c[0x0][0x238] ;  /* 0x00008e00ff0c7b82 */ /* 0x000e660000000a00 */
[----:B------:R-:W4:Y:S01]  /*0470*/  LDG.E.EL.64 R4, desc[UR4][R4.64] ;  /* 0x0000000404047981 */ /* 0x000f22000c2e1b00 */
[----:B-1----:R-:W-:-:S04]  /*0480*/  IMAD.WIDE R12, R0, 0x4, R12 ;  /* 0x00000004000c7825 */ /* 0x002fc800078e020c */
[----:B--2---:R-:W-:Y:S01]  /*0490*/  FADD R14, -R3, R6 ;  /* 0x00000006030e7221 */ /* 0x004fe20000000100 */
[----:B---3--:R-:W-:-:S03]  /*04a0*/  FADD R15, -R8, R11 ;  /* 0x0000000b080f7221 */ /* 0x008fc60000000100 */
[----:B----4-:R-:W-:Y:S01]  /*04b0*/  FFMA R14, R4, R14, R3 ;  /* 0x0000000e040e7223 */ /* 0x010fe20000000003 */
[----:B------:R-:W-:-:S05]  /*04c0*/  FFMA R15, R5, R15, R8 ;  /* 0x0000000f050f7223 */ /* 0x000fca0000000008 */
[----:B------:R-:W-:Y:S01]  /*04d0*/  STG.E.64 desc[UR4][R12.64], R14 ;  /* 0x0000000e0c007986 */ /* 0x000fe2000c101b04 */
[----:B------:R-:W-:Y:S05]  /*04e0*/  EXIT ;  /* 0x000000000000794d */ /* 0x000fea0003800000 */
.L_x_0:
[----:B------:R-:W-:-:S00]  /*04f0*/  BRA `(.L_x_0) ;  /* 0xfffffffc00fc7947 */ /* 0x000fc0000383ffff */
[----:B------:R-:W-:-:S00]  /*0500*/  NOP ;  /* 0x0000000000007918 */ /* 0x000fc00000000000 */
[----:B------:R-:W-:-:S00]  /*0510*/  NOP ;  /* 0x0000000000007918 */ /* 0x000fc00000000000 */
[----:B------:R-:W-:-:S00]  /*0520*/  NOP ;  /* 0x0000000000007918 */ /* 0x000fc00000000000 */
[----:B------:R-:W-:-:S00]  /*0530*/  NOP ;  /* 0x0000000000007918 */ /* 0x000fc00000000000 */
[----:B------:R-:W-:-:S00]  /*0540*/  NOP ;  /* 0x0000000000007918 */ /* 0x000fc00000000000 */
[----:B------:R-:W-:-:S00]  /*0550*/  NOP ;  /* 0x0000000000007918 */ /* 0x000fc00000000000 */
[----:B------:R-:W-:-:S00]  /*0560*/  NOP ;  /* 0x0000000000007918 */ /* 0x000fc00000000000 */
[----:B------:R-:W-:-:S00]  /*0570*/  NOP ;  /* 0x0000000000007918 */ /* 0x000fc00000000000 */
.L_x_1:


//--------------------- .nv.constant0.triton_poi_fused__unsafe_index_add_mul_sub_120 --------------------------
	.section	.nv.constant0.triton_poi_fused__unsafe_index_add_mul_sub_120,"a",@progbits
	.sectionflags	@""
	.align	4
.nv.constant0.triton_poi_fused__unsafe_index_add_mul_sub_120:
	.zero		580
